	.headerflags	@"EF_CUDA_TEXMODE_UNIFIED EF_CUDA_64BIT_ADDRESS EF_CUDA_ACCELERATORS EF_CUDA_SM90 EF_CUDA_VIRTUAL_SM(EF_CUDA_SM90)"
	.elftype	@"ET_EXEC"


//--------------------- .nv.info                  --------------------------
	.section	.nv.info,"",@"SHT_CUDA_INFO"
	.align	4


	//----- nvinfo : EIATTR_REGCOUNT
	.align		4
        /*0000*/ 	.byte	0x04, 0x2f
        /*0002*/ 	.short	(.L_3 - .L_2)
	.align		4
.L_2:
        /*0004*/ 	.word	index@(triton_poi_fused__native_batch_norm_legit_no_training_add_mul_sigmoid_25)
        /*0008*/ 	.word	0x0000001e


	//----- nvinfo : EIATTR_MIN_STACK_SIZE
	.align		4
.L_3:
        /*000c*/ 	.byte	0x04, 0x12
        /*000e*/ 	.short	(.L_5 - .L_4)
	.align		4
.L_4:
        /*0010*/ 	.word	index@(triton_poi_fused__native_batch_norm_legit_no_training_add_mul_sigmoid_25)
        /*0014*/ 	.word	0x00000000


	//----- nvinfo : EIATTR_FRAME_SIZE
	.align		4
.L_5:
        /*0018*/ 	.byte	0x04, 0x11
        /*001a*/ 	.short	(.L_7 - .L_6)
	.align		4
.L_6:
        /*001c*/ 	.word	index@(triton_poi_fused__native_batch_norm_legit_no_training_add_mul_sigmoid_25)
        /*0020*/ 	.word	0x00000000


	//----- nvinfo : EIATTR_MIN_STACK_SIZE
	.align		4
.L_7:
        /*0024*/ 	.byte	0x04, 0x12
        /*0026*/ 	.short	(.L_9 - .L_8)
	.align		4
.L_8:
        /*0028*/ 	.word	index@(triton_poi_fused__native_batch_norm_legit_no_training_add_mul_sigmoid_25)
        /*002c*/ 	.word	0x00000000
.L_9:


//--------------------- .nv.info.triton_poi_fused__native_batch_norm_legit_no_training_add_mul_sigmoid_25 --------------------------
	.section	.nv.info.triton_poi_fused__native_batch_norm_legit_no_training_add_mul_sigmoid_25,"",@"SHT_CUDA_INFO"
	.sectionflags	@""
	.align	4


	//----- nvinfo : EIATTR_CUDA_API_VERSION
	.align		4
        /*0000*/ 	.byte	0x04, 0x37
        /*0002*/ 	.short	(.L_11 - .L_10)
.L_10:
        /*0004*/ 	.word	0x0000007c


	//----- nvinfo : EIATTR_KPARAM_INFO
	.align		4
.L_11:
        /*0008*/ 	.byte	0x04, 0x17
        /*000a*/ 	.short	(.L_13 - .L_12)
.L_12:
        /*000c*/ 	.word	0x00000000
        /*0010*/ 	.short	0x0007
        /*0012*/ 	.short	0x0038
        /*0014*/ 	.byte	0x00, 0xf0, 0x11, 0x00


	//----- nvinfo : EIATTR_KPARAM_INFO
	.align		4
.L_13:
        /*0018*/ 	.byte	0x04, 0x17
        /*001a*/ 	.short	(.L_15 - .L_14)
.L_14:
        /*001c*/ 	.word	0x00000000
        /*0020*/ 	.short	0x0006
        /*0022*/ 	.short	0x0030
        /*0024*/ 	.byte	0x00, 0xf4, 0x21, 0x00


	//----- nvinfo : EIATTR_KPARAM_INFO
	.align		4
.L_15:
        /*0028*/ 	.byte	0x04, 0x17
        /*002a*/ 	.short	(.L_17 - .L_16)
.L_16:
        /*002c*/ 	.word	0x00000000
        /*0030*/ 	.short	0x0005
        /*0032*/ 	.short	0x0028
        /*0034*/ 	.byte	0x00, 0xf4, 0x21, 0x00


	//----- nvinfo : EIATTR_KPARAM_INFO
	.align		4
.L_17:
        /*0038*/ 	.byte	0x04, 0x17
        /*003a*/ 	.short	(.L_19 - .L_18)
.L_18:
        /*003c*/ 	.word	0x00000000
        /*0040*/ 	.short	0x0004
        /*0042*/ 	.short	0x0020
        /*0044*/ 	.byte	0x00, 0xf4, 0x21, 0x00


	//----- nvinfo : EIATTR_KPARAM_INFO
	.align		4
.L_19:
        /*0048*/ 	.byte	0x04, 0x17
        /*004a*/ 	.short	(.L_21 - .L_20)
.L_20:
        /*004c*/ 	.word	0x00000000
        /*0050*/ 	.short	0x0003
        /*0052*/ 	.short	0x0018
        /*0054*/ 	.byte	0x00, 0xf4, 0x21, 0x00


	//----- nvinfo : EIATTR_KPARAM_INFO
	.align		4
.L_21:
        /*0058*/ 	.byte	0x04, 0x17
        /*005a*/ 	.short	(.L_23 - .L_22)
.L_22:
        /*005c*/ 	.word	0x00000000
        /*0060*/ 	.short	0x0002
        /*0062*/ 	.short	0x0010
        /*0064*/ 	.byte	0x00, 0xf4, 0x21, 0x00


	//----- nvinfo : EIATTR_KPARAM_INFO
	.align		4
.L_23:
        /*0068*/ 	.byte	0x04, 0x17
        /*006a*/ 	.short	(.L_25 - .L_24)
.L_24:
        /*006c*/ 	.word	0x00000000
        /*0070*/ 	.short	0x0001
        /*0072*/ 	.short	0x0008
        /*0074*/ 	.byte	0x00, 0xf4, 0x21, 0x00


	//----- nvinfo : EIATTR_KPARAM_INFO
	.align		4
.L_25:
        /*0078*/ 	.byte	0x04, 0x17
        /*007a*/ 	.short	(.L_27 - .L_26)
.L_26:
        /*007c*/ 	.word	0x00000000
        /*0080*/ 	.short	0x0000
        /*0082*/ 	.short	0x0000
        /*0084*/ 	.byte	0x00, 0xf4, 0x21, 0x00


	//----- nvinfo : EIATTR_SPARSE_MMA_MASK
	.align		4
.L_27:
        /*0088*/ 	.byte	0x03, 0x50
        /*008a*/ 	.short	0x0000


	//----- nvinfo : EIATTR_MAXREG_COUNT
	.align		4
        /*008c*/ 	.byte	0x03, 0x1b
        /*008e*/ 	.short	0x00ff


	//----- nvinfo : EIATTR_EXIT_INSTR_OFFSETS
	.align		4
        /*0090*/ 	.byte	0x04, 0x1c
        /*0092*/ 	.short	(.L_29 - .L_28)


	//   ....[0]....
.L_28:
        /*0094*/ 	.word	0x00000470


	//   ....[1]....
        /*0098*/ 	.word	0x00000490


	//----- nvinfo : EIATTR_REQNTID
	.align		4
.L_29:
        /*009c*/ 	.byte	0x04, 0x10
        /*009e*/ 	.short	(.L_31 - .L_30)
.L_30:
        /*00a0*/ 	.word	0x00000080
        /*00a4*/ 	.word	0x00000001
        /*00a8*/ 	.word	0x00000001


	//----- nvinfo : EIATTR_CBANK_PARAM_SIZE
	.align		4
.L_31:
        /*00ac*/ 	.byte	0x03, 0x19
        /*00ae*/ 	.short	0x003c


	//----- nvinfo : EIATTR_PARAM_CBANK
	.align		4
        /*00b0*/ 	.byte	0x04, 0x0a
        /*00b2*/ 	.short	(.L_33 - .L_32)
	.align		4
.L_32:
        /*00b4*/ 	.word	index@(.nv.constant0.triton_poi_fused__native_batch_norm_legit_no_training_add_mul_sigmoid_25)
        /*00b8*/ 	.short	0x0210
        /*00ba*/ 	.short	0x003c


	//----- nvinfo : EIATTR_SW_WAR
	.align		4
.L_33:
        /*00bc*/ 	.byte	0x04, 0x36
        /*00be*/ 	.short	(.L_35 - .L_34)
.L_34:
        /*00c0*/ 	.word	0x00000008
.L_35:


//--------------------- .nv.callgraph             --------------------------
	.section	.nv.callgraph,"",@"SHT_CUDA_CALLGRAPH"
	.align	4
	.sectionentsize	8
	.align		4
        /*0000*/ 	.word	0x00000000
	.align		4
        /*0004*/ 	.word	0xffffffff
	.align		4
        /*0008*/ 	.word	0x00000000
	.align		4
        /*000c*/ 	.word	0xfffffffe
	.align		4
        /*0010*/ 	.word	0x00000000
	.align		4
        /*0014*/ 	.word	0xfffffffd
	.align		4
        /*0018*/ 	.word	0x00000000
	.align		4
        /*001c*/ 	.word	0xfffffffc


//--------------------- .nv.constant4             --------------------------
	.section	.nv.constant4,"a",@progbits
	.align	8
	.align		8
.nv.constant4:
        /*0000*/ 	.dword	_$_str
	.align		8
        /*0008*/ 	.dword	_$_str_$_2


//--------------------- .text.triton_poi_fused__native_batch_norm_legit_no_training_add_mul_sigmoid_25 --------------------------
	.section	.text.triton_poi_fused__native_batch_norm_legit_no_training_add_mul_sigmoid_25,"ax",@progbits
	.align	128
        .global         triton_poi_fused__native_batch_norm_legit_no_training_add_mul_sigmoid_25
        .type           triton_poi_fused__native_batch_norm_legit_no_training_add_mul_sigmoid_25,@function
        .size           triton_poi_fused__native_batch_norm_legit_no_training_add_mul_sigmoid_25,(.L_x_1 - triton_poi_fused__native_batch_norm_legit_no_training_add_mul_sigmoid_25)
        .other          triton_poi_fused__native_batch_norm_legit_no_training_add_mul_sigmoid_25,@"STO_CUDA_ENTRY STV_DEFAULT"
triton_poi_fused__native_batch_norm_legit_no_training_add_mul_sigmoid_25:
.text.triton_poi_fused__native_batch_norm_legit_no_training_add_mul_sigmoid_25:
[----:B------:R-:W0:Y:S01]  /*0000*/  LDC R1, c[0x0][0x28] ;  /* 0x00000a00ff017b82 */ /* 0x000e220000000800 */
[----:B------:R-:W1:Y:S07]  /*0010*/  S2R R0, SR_TID.X ;  /* 0x0000000000007919 */ /* 0x000e6e0000002100 */
[----:B------:R-:W2:Y:S01]  /*0020*/  LDC.64 R12, c[0x0][0x230] ;  /* 0x00008c00ff0c7b82 */ /* 0x000ea20000000a00 */
[----:B------:R-:W-:Y:S01]  /*0030*/  CS2R R6, SRZ ;  /* 0x0000000000067805 */ /* 0x000fe2000001ff00 */
[----:B------:R-:W-:Y:S01]  /*0040*/  ULDC.64 UR4, c[0x0][0x208] ;  /* 0x0000820000047ab9 */ /* 0x000fe20000000a00 */
[----:B------:R-:W3:Y:S05]  /*0050*/  S2R R21, SR_CTAID.X ;  /* 0x0000000000157919 */ /* 0x000eea0000002500 */
[----:B------:R-:W4:Y:S08]  /*0060*/  LDC.64 R24, c[0x0][0x220] ;  /* 0x00008800ff187b82 */ /* 0x000f300000000a00 */
[----:B------:R-:W5:Y:S08]  /*0070*/  LDC.64 R22, c[0x0][0x228] ;  /* 0x00008a00ff167b82 */ /* 0x000f700000000a00 */
[----:B------:R-:W4:Y:S01]  /*0080*/  LDC.64 R18, c[0x0][0x238] ;  /* 0x00008e00ff127b82 */ /* 0x000f220000000a00 */
[----:B-1----:R-:W-:-:S07]  /*0090*/  SHF.L.U32 R0, R0, 0x1, RZ ;  /* 0x0000000100007819 */ /* 0x002fce00000006ff */
[----:B------:R-:W1:Y:S01]  /*00a0*/  LDC.64 R14, c[0x0][0x240] ;  /* 0x00009000ff0e7b82 */ /* 0x000e620000000a00 */
[----:B------:R-:W-:-:S04]  /*00b0*/  LOP3.LUT R0, R0, 0xfe, RZ, 0xc0, !PT ;  /* 0x000000fe00007812 */ /* 0x000fc800078ec0ff */
[----:B---3--:R-:W-:-:S03]  /*00c0*/  LEA R21, R21, R0, 0x8 ;  /* 0x0000000015157211 */ /* 0x008fc600078e40ff */
[----:B------:R-:W3:Y:S01]  /*00d0*/  LDC.64 R4, c[0x0][0x218] ;  /* 0x00008600ff047b82 */ /* 0x000ee20000000a00 */
[C---:B------:R-:W-:Y:S01]  /*00e0*/  ISETP.GE.AND P4, PT, R21.reuse, 0xc00, PT ;  /* 0x00000c001500780c */ /* 0x040fe20003f86270 */
[----:B------:R-:W-:-:S06]  /*00f0*/  IMAD.HI R0, R21, 0x2aaaaaab, RZ ;  /* 0x2aaaaaab15007827 */ /* 0x000fcc00078e02ff */
[----:B------:R-:W3:Y:S01]  /*0100*/  LDC.64 R8, c[0x0][0x210] ;  /* 0x00008400ff087b82 */ /* 0x000ee20000000a00 */
[----:B------:R-:W-:-:S04]  /*0110*/  SHF.R.U32.HI R3, RZ, 0x1f, R0 ;  /* 0x0000001fff037819 */ /* 0x000fc80000011600 */
[----:B------:R-:W-:-:S05]  /*0120*/  LEA.HI R16, R0, R3, RZ, 0x1d ;  /* 0x0000000300107211 */ /* 0x000fca00078fe8ff */
[----:B------:R-:W-:-:S04]  /*0130*/  IMAD R16, R16, -0x30, R21 ;  /* 0xffffffd010107824 */ /* 0x000fc800078e0215 */
[----:B--2---:R-:W-:-:S05]  /*0140*/  IMAD.WIDE R12, R16, 0x4, R12 ;  /* 0x00000004100c7825 */ /* 0x004fca00078e020c */
[----:B------:R4:W2:Y:S01]  /*0150*/  @!P4 LDG.E.EL.64 R6, desc[UR4][R12.64] ;  /* 0x000000040c06c981 */ /* 0x0008a2000c2e1b00 */
[----:B------:R-:W-:Y:S02]  /*0160*/  LEA.HI.SX32 R17, R0, R3, 0x19 ;  /* 0x0000000300117211 */ /* 0x000fe400078fcaff */
[----:B------:R-:W-:Y:S02]  /*0170*/  CS2R R2, SRZ ;  /* 0x0000000000027805 */ /* 0x000fe4000001ff00 */
[----:B------:R-:W-:Y:S01]  /*0180*/  CS2R R10, SRZ ;  /* 0x00000000000a7805 */ /* 0x000fe2000001ff00 */
[----:B-----5:R-:W-:-:S04]  /*0190*/  IMAD.WIDE R22, R16, 0x4, R22 ;  /* 0x0000000410167825 */ /* 0x020fc800078e0216 */
[----:B------:R-:W-:Y:S01]  /*01a0*/  IMAD R27, R17, 0x30, R16 ;  /* 0x00000030111b7824 */ /* 0x000fe200078e0210 */
[----:B------:R-:W5:Y:S01]  /*01b0*/  @!P4 LDG.E.EL.64 R10, desc[UR4][R22.64] ;  /* 0x00000004160ac981 */ /* 0x000f62000c2e1b00 */
[----:B----4-:R-:W-:Y:S01]  /*01c0*/  IMAD.WIDE R12, R21, 0x4, R24 ;  /* 0x00000004150c7825 */ /* 0x010fe200078e0218 */
[----:B------:R-:W-:-:S03]  /*01d0*/  CS2R R24, SRZ ;  /* 0x0000000000187805 */ /* 0x000fc6000001ff00 */
[C---:B0-----:R-:W-:Y:S01]  /*01e0*/  IMAD.WIDE R18, R16.reuse, 0x4, R18 ;  /* 0x0000000410127825 */ /* 0x041fe200078e0212 */
[----:B------:R0:W5:Y:S03]  /*01f0*/  @!P4 LDG.E.64 R2, desc[UR4][R12.64] ;  /* 0x000000040c02c981 */ /* 0x000166000c1e1b00 */
[----:B-1----:R-:W-:Y:S01]  /*0200*/  IMAD.WIDE R16, R16, 0x4, R14 ;  /* 0x0000000410107825 */ /* 0x002fe200078e020e */
[----:B------:R-:W-:-:S03]  /*0210*/  CS2R R14, SRZ ;  /* 0x00000000000e7805 */ /* 0x000fc6000001ff00 */
[----:B---3--:R-:W-:Y:S01]  /*0220*/  IMAD.WIDE R26, R27, 0x4, R4 ;  /* 0x000000041b1a7825 */ /* 0x008fe200078e0204 */
[----:B------:R-:W-:Y:S01]  /*0230*/  CS2R R4, SRZ ;  /* 0x0000000000047805 */ /* 0x000fe2000001ff00 */
[----:B------:R-:W3:Y:S02]  /*0240*/  @!P4 LDG.E.EL.64 R24, desc[UR4][R16.64] ;  /* 0x000000041018c981 */ /* 0x000ee4000c2e1b00 */
[----:B------:R-:W-:Y:S01]  /*0250*/  IMAD.WIDE R8, R21, 0x4, R8 ;  /* 0x0000000415087825 */ /* 0x000fe200078e0208 */
[----:B------:R-:W-:Y:S01]  /*0260*/  CS2R R20, SRZ ;  /* 0x0000000000147805 */ /* 0x000fe2000001ff00 */
[----:B------:R-:W3:Y:S04]  /*0270*/  @!P4 LDG.E.EL.64 R14, desc[UR4][R18.64] ;  /* 0x00000004120ec981 */ /* 0x000ee8000c2e1b00 */
[----:B------:R-:W4:Y:S04]  /*0280*/  @!P4 LDG.E.EL.64 R4, desc[UR4][R26.64] ;  /* 0x000000041a04c981 */ /* 0x000f28000c2e1b00 */
[----:B------:R-:W4:Y:S01]  /*0290*/  @!P4 LDG.E.64 R20, desc[UR4][R8.64] ;  /* 0x000000040814c981 */ /* 0x000f22000c1e1b00 */
[----:B0-----:R-:W-:Y:S01]  /*02a0*/  HFMA2.MMA R13, -RZ, RZ, 1.625, 0 ;  /* 0x3e800000ff0d7435 */ /* 0x001fe200000001ff */
[----:B--2---:R-:W-:Y:S01]  /*02b0*/  FADD R6, R6, 9.9999997473787516356e-06 ;  /* 0x3727c5ac06067421 */ /* 0x004fe20000000000 */
[----:B------:R-:W-:-:S03]  /*02c0*/  FADD R7, R7, 9.9999997473787516356e-06 ;  /* 0x3727c5ac07077421 */ /* 0x000fc60000000000 */
[----:B------:R-:W0:Y:S08]  /*02d0*/  MUFU.SQRT R0, R6 ;  /* 0x0000000600007308 */ /* 0x000e300000002000 */
[----:B------:R-:W1:Y:S01]  /*02e0*/  MUFU.SQRT R12, R7 ;  /* 0x00000007000c7308 */ /* 0x000e620000002000 */
[C---:B0-----:R-:W-:Y:S02]  /*02f0*/  FSETP.GT.AND P0, PT, R0.reuse, 8.50705917302346158658e+37, PT ;  /* 0x7e8000000000780b */ /* 0x041fe40003f04000 */
[----:B------:R-:W-:-:S02]  /*0300*/  FSETP.GEU.AND P2, PT, R0, 1.175494350822287508e-38, PT ;  /* 0x008000000000780b */ /* 0x000fc40003f4e000 */
[C---:B-1----:R-:W-:Y:S02]  /*0310*/  FSETP.GT.AND P1, PT, R12.reuse, 8.50705917302346158658e+37, PT ;  /* 0x7e8000000c00780b */ /* 0x042fe40003f24000 */
[----:B------:R-:W-:-:S07]  /*0320*/  FSETP.GEU.AND P3, PT, R12, 1.175494350822287508e-38, PT ;  /* 0x008000000c00780b */ /* 0x000fce0003f6e000 */
[----:B------:R-:W-:-:S04]  /*0330*/  @P0 FMUL R0, R0, 0.25 ;  /* 0x3e80000000000820 */ /* 0x000fc80000400000 */
[----:B------:R-:W-:Y:S01]  /*0340*/  @!P2 FMUL R0, R0, 16777216 ;  /* 0x4b8000000000a820 */ /* 0x000fe20000400000 */
[----:B------:R-:W-:-:S04]  /*0350*/  @P1 FMUL R12, R12, 0.25 ;  /* 0x3e8000000c0c1820 */ /* 0x000fc80000400000 */
[----:B------:R-:W-:Y:S01]  /*0360*/  @!P3 FMUL R12, R12, 16777216 ;  /* 0x4b8000000c0cb820 */ /* 0x000fe20000400000 */
[----:B------:R-:W0:Y:S01]  /*0370*/  MUFU.RCP R0, R0 ;  /* 0x0000000000007308 */ /* 0x000e220000001000 */
[----:B------:R-:W-:-:S07]  /*0380*/  FSEL R7, R13, 1, P0 ;  /* 0x3f8000000d077808 */ /* 0x000fce0000000000 */
[----:B------:R-:W1:Y:S01]  /*0390*/  MUFU.RCP R12, R12 ;  /* 0x0000000c000c7308 */ /* 0x000e620000001000 */
[----:B------:R-:W-:Y:S01]  /*03a0*/  FSEL R13, R13, 1, P1 ;  /* 0x3f8000000d0d7808 */ /* 0x000fe20000800000 */
[----:B------:R-:W-:-:S04]  /*03b0*/  @!P2 FMUL R7, R7, 16777216 ;  /* 0x4b8000000707a820 */ /* 0x000fc80000400000 */
[----:B------:R-:W-:Y:S01]  /*03c0*/  @!P3 FMUL R13, R13, 16777216 ;  /* 0x4b8000000d0db820 */ /* 0x000fe20000400000 */
[----:B0-----:R-:W-:Y:S01]  /*03d0*/  FMUL R7, R0, R7 ;  /* 0x0000000700077220 */ /* 0x001fe20000400000 */
[----:B-----5:R-:W-:Y:S01]  /*03e0*/  FADD R3, -R11, R3 ;  /* 0x000000030b037221 */ /* 0x020fe20000000100 */
[----:B------:R-:W-:Y:S01]  /*03f0*/  FADD R2, -R10, R2 ;  /* 0x000000020a027221 */ /* 0x000fe20000000100 */
[----:B-1----:R-:W-:-:S03]  /*0400*/  FMUL R0, R12, R13 ;  /* 0x0000000d0c007220 */ /* 0x002fc60000400000 */
[----:B------:R-:W-:Y:S01]  /*0410*/  FMUL R7, R2, R7 ;  /* 0x0000000702077220 */ /* 0x000fe20000400000 */
[----:B------:R-:W-:-:S03]  /*0420*/  FMUL R0, R3, R0 ;  /* 0x0000000003007220 */ /* 0x000fc60000400000 */
[----:B---3--:R-:W-:Y:S01]  /*0430*/  FFMA R7, R7, R14, R24 ;  /* 0x0000000e07077223 */ /* 0x008fe20000000018 */
[----:B------:R-:W-:-:S03]  /*0440*/  FFMA R0, R0, R15, R25 ;  /* 0x0000000f00007223 */ /* 0x000fc60000000019 */
[----:B----4-:R-:W-:Y:S01]  /*0450*/  FFMA R4, R4, R20, R7 ;  /* 0x0000001404047223 */ /* 0x010fe20000000007 */
[----:B------:R-:W-:Y:S01]  /*0460*/  FFMA R5, R5, R21, R0 ;  /* 0x0000001505057223 */ /* 0x000fe20000000000 */
[----:B------:R-:W-:Y:S06]  /*0470*/  @P4 EXIT ;  /* 0x000000000000494d */ /* 0x000fec0003800000 */
[----:B------:R-:W-:Y:S01]  /*0480*/  STG.E.64 desc[UR4][R8.64], R4 ;  /* 0x0000000408007986 */ /* 0x000fe2000c101b04 */
[----:B------:R-:W-:Y:S05]  /*0490*/  EXIT ;  /* 0x000000000000794d */ /* 0x000fea0003800000 */
.L_x_0:
[----:B------:R-:W-:-:S00]  /*04a0*/  BRA `(.L_x_0) ;  /* 0xfffffffc00fc7947 */ /* 0x000fc0000383ffff */
[----:B------:R-:W-:-:S00]  /*04b0*/  NOP ;  /* 0x0000000000007918 */ /* 0x000fc00000000000 */
        /* <DEDUP_REMOVED lines=12> */
.L_x_1:


//--------------------- .nv.global.init           --------------------------
	.section	.nv.global.init,"aw",@progbits
.nv.global.init:
	.type		_$_str,@object
	.size		_$_str,(_$_str_$_2 - _$_str)
_$_str:
        /*0000*/ 	.byte	0x5f, 0x5f, 0x43, 0x55, 0x44, 0x41, 0x5f, 0x46, 0x54, 0x5a, 0x00
	.type		_$_str_$_2,@object
	.size		_$_str_$_2,(.L_1 - _$_str_$_2)
_$_str_$_2:
        /*000b*/ 	.byte	0x5f, 0x5f, 0x43, 0x55, 0x44, 0x41, 0x5f, 0x50, 0x52, 0x45, 0x43, 0x5f, 0x53, 0x51, 0x52, 0x54
        /*001b*/ 	.byte	0x00
.L_1:


//--------------------- .nv.constant0.triton_poi_fused__native_batch_norm_legit_no_training_add_mul_sigmoid_25 --------------------------
	.section	.nv.constant0.triton_poi_fused__native_batch_norm_legit_no_training_add_mul_sigmoid_25,"a",@progbits
	.sectionflags	@""
	.align	4
.nv.constant0.triton_poi_fused__native_batch_norm_legit_no_training_add_mul_sigmoid_25:
	.zero		588
